//
// Generated by NVIDIA NVVM Compiler
//
// Compiler Build ID: CL-36424714
// Cuda compilation tools, release 13.0, V13.0.88
// Based on NVVM 20.0.0
//

.version 9.0
.target sm_100
.address_size 64

	// .globl	_Z28gqa_attention_prefill_kernelP6__halfPKS_S2_S2_S0_S0_iiiiif

.visible .entry _Z28gqa_attention_prefill_kernelP6__halfPKS_S2_S2_S0_S0_iiiiif(
	.param .u64 .ptr .align 1 _Z28gqa_attention_prefill_kernelP6__halfPKS_S2_S2_S0_S0_iiiiif_param_0,
	.param .u64 .ptr .align 1 _Z28gqa_attention_prefill_kernelP6__halfPKS_S2_S2_S0_S0_iiiiif_param_1,
	.param .u64 .ptr .align 1 _Z28gqa_attention_prefill_kernelP6__halfPKS_S2_S2_S0_S0_iiiiif_param_2,
	.param .u64 .ptr .align 1 _Z28gqa_attention_prefill_kernelP6__halfPKS_S2_S2_S0_S0_iiiiif_param_3,
	.param .u64 .ptr .align 1 _Z28gqa_attention_prefill_kernelP6__halfPKS_S2_S2_S0_S0_iiiiif_param_4,
	.param .u64 .ptr .align 1 _Z28gqa_attention_prefill_kernelP6__halfPKS_S2_S2_S0_S0_iiiiif_param_5,
	.param .u32 _Z28gqa_attention_prefill_kernelP6__halfPKS_S2_S2_S0_S0_iiiiif_param_6,
	.param .u32 _Z28gqa_attention_prefill_kernelP6__halfPKS_S2_S2_S0_S0_iiiiif_param_7,
	.param .u32 _Z28gqa_attention_prefill_kernelP6__halfPKS_S2_S2_S0_S0_iiiiif_param_8,
	.param .u32 _Z28gqa_attention_prefill_kernelP6__halfPKS_S2_S2_S0_S0_iiiiif_param_9,
	.param .u32 _Z28gqa_attention_prefill_kernelP6__halfPKS_S2_S2_S0_S0_iiiiif_param_10,
	.param .f32 _Z28gqa_attention_prefill_kernelP6__halfPKS_S2_S2_S0_S0_iiiiif_param_11
)
{
	.reg .pred 	%p<11>;
	.reg .b16 	%rs<4>;
	.reg .b32 	%r<17>;
	.reg .b64 	%rd<22>;

	ld.param.u64 	%rd1, [_Z28gqa_attention_prefill_kernelP6__halfPKS_S2_S2_S0_S0_iiiiif_param_0];
	ld.param.u64 	%rd2, [_Z28gqa_attention_prefill_kernelP6__halfPKS_S2_S2_S0_S0_iiiiif_param_1];
	ld.param.u64 	%rd3, [_Z28gqa_attention_prefill_kernelP6__halfPKS_S2_S2_S0_S0_iiiiif_param_2];
	ld.param.u64 	%rd4, [_Z28gqa_attention_prefill_kernelP6__halfPKS_S2_S2_S0_S0_iiiiif_param_3];
	ld.param.u64 	%rd5, [_Z28gqa_attention_prefill_kernelP6__halfPKS_S2_S2_S0_S0_iiiiif_param_4];
	ld.param.u64 	%rd6, [_Z28gqa_attention_prefill_kernelP6__halfPKS_S2_S2_S0_S0_iiiiif_param_5];
	ld.param.u32 	%r12, [_Z28gqa_attention_prefill_kernelP6__halfPKS_S2_S2_S0_S0_iiiiif_param_6];
	ld.param.u32 	%r8, [_Z28gqa_attention_prefill_kernelP6__halfPKS_S2_S2_S0_S0_iiiiif_param_7];
	ld.param.u32 	%r9, [_Z28gqa_attention_prefill_kernelP6__halfPKS_S2_S2_S0_S0_iiiiif_param_8];
	ld.param.u32 	%r10, [_Z28gqa_attention_prefill_kernelP6__halfPKS_S2_S2_S0_S0_iiiiif_param_9];
	ld.param.u32 	%r11, [_Z28gqa_attention_prefill_kernelP6__halfPKS_S2_S2_S0_S0_iiiiif_param_10];
	mov.u32 	%r1, %ctaid.z;
	mov.u32 	%r2, %ctaid.y;
	mov.u32 	%r3, %ctaid.x;
	mov.u32 	%r4, %tid.x;
	setp.ge.s32 	%p1, %r1, %r12;
	setp.ge.s32 	%p2, %r2, %r8;
	or.pred  	%p3, %p1, %p2;
	setp.ge.s32 	%p4, %r3, %r9;
	or.pred  	%p5, %p3, %p4;
	setp.ge.s32 	%p6, %r4, %r11;
	or.pred  	%p7, %p5, %p6;
	@%p7 bra 	$L__BB0_6;
	cvta.to.global.u64 	%rd7, %rd2;
	cvta.to.global.u64 	%rd8, %rd1;
	div.s32 	%r13, %r9, %r10;
	div.s32 	%r5, %r3, %r13;
	mad.lo.s32 	%r6, %r8, %r1, %r2;
	mad.lo.s32 	%r14, %r6, %r9, %r3;
	mad.lo.s32 	%r15, %r14, %r11, %r4;
	mul.wide.u32 	%rd9, %r15, 2;
	add.s64 	%rd10, %rd8, %rd9;
	add.s64 	%rd11, %rd7, %rd9;
	ld.global.u16 	%rs1, [%rd11];
	st.global.u16 	[%rd10], %rs1;
	setp.ne.s32 	%p8, %r3, 0;
	@%p8 bra 	$L__BB0_6;
	mad.lo.s32 	%r16, %r6, %r10, %r5;
	mad.lo.s32 	%r7, %r16, %r11, %r4;
	setp.eq.s64 	%p9, %rd5, 0;
	@%p9 bra 	$L__BB0_4;
	cvta.to.global.u64 	%rd12, %rd5;
	mul.wide.s32 	%rd13, %r7, 2;
	add.s64 	%rd14, %rd12, %rd13;
	cvta.to.global.u64 	%rd15, %rd3;
	add.s64 	%rd16, %rd15, %rd13;
	ld.global.u16 	%rs2, [%rd16];
	st.global.u16 	[%rd14], %rs2;
$L__BB0_4:
	setp.eq.s64 	%p10, %rd6, 0;
	@%p10 bra 	$L__BB0_6;
	cvta.to.global.u64 	%rd17, %rd6;
	mul.wide.s32 	%rd18, %r7, 2;
	add.s64 	%rd19, %rd17, %rd18;
	cvta.to.global.u64 	%rd20, %rd4;
	add.s64 	%rd21, %rd20, %rd18;
	ld.global.u16 	%rs3, [%rd21];
	st.global.u16 	[%rd19], %rs3;
$L__BB0_6:
	ret;

}
	// .globl	_Z27gqa_attention_decode_kernelP6__halfPKS_S2_S2_S0_S0_iiiiif
.visible .entry _Z27gqa_attention_decode_kernelP6__halfPKS_S2_S2_S0_S0_iiiiif(
	.param .u64 .ptr .align 1 _Z27gqa_attention_decode_kernelP6__halfPKS_S2_S2_S0_S0_iiiiif_param_0,
	.param .u64 .ptr .align 1 _Z27gqa_attention_decode_kernelP6__halfPKS_S2_S2_S0_S0_iiiiif_param_1,
	.param .u64 .ptr .align 1 _Z27gqa_attention_decode_kernelP6__halfPKS_S2_S2_S0_S0_iiiiif_param_2,
	.param .u64 .ptr .align 1 _Z27gqa_attention_decode_kernelP6__halfPKS_S2_S2_S0_S0_iiiiif_param_3,
	.param .u64 .ptr .align 1 _Z27gqa_attention_decode_kernelP6__halfPKS_S2_S2_S0_S0_iiiiif_param_4,
	.param .u64 .ptr .align 1 _Z27gqa_attention_decode_kernelP6__halfPKS_S2_S2_S0_S0_iiiiif_param_5,
	.param .u32 _Z27gqa_attention_decode_kernelP6__halfPKS_S2_S2_S0_S0_iiiiif_param_6,
	.param .u32 _Z27gqa_attention_decode_kernelP6__halfPKS_S2_S2_S0_S0_iiiiif_param_7,
	.param .u32 _Z27gqa_attention_decode_kernelP6__halfPKS_S2_S2_S0_S0_iiiiif_param_8,
	.param .u32 _Z27gqa_attention_decode_kernelP6__halfPKS_S2_S2_S0_S0_iiiiif_param_9,
	.param .u32 _Z27gqa_attention_decode_kernelP6__halfPKS_S2_S2_S0_S0_iiiiif_param_10,
	.param .f32 _Z27gqa_attention_decode_kernelP6__halfPKS_S2_S2_S0_S0_iiiiif_param_11
)
{
	.reg .pred 	%p<13>;
	.reg .b16 	%rs<4>;
	.reg .b32 	%r<22>;
	.reg .b64 	%rd<24>;

	ld.param.u64 	%rd1, [_Z27gqa_attention_decode_kernelP6__halfPKS_S2_S2_S0_S0_iiiiif_param_0];
	ld.param.u64 	%rd2, [_Z27gqa_attention_decode_kernelP6__halfPKS_S2_S2_S0_S0_iiiiif_param_1];
	ld.param.u64 	%rd3, [_Z27gqa_attention_decode_kernelP6__halfPKS_S2_S2_S0_S0_iiiiif_param_2];
	ld.param.u64 	%rd4, [_Z27gqa_attention_decode_kernelP6__halfPKS_S2_S2_S0_S0_iiiiif_param_3];
	ld.param.u64 	%rd5, [_Z27gqa_attention_decode_kernelP6__halfPKS_S2_S2_S0_S0_iiiiif_param_4];
	ld.param.u64 	%rd6, [_Z27gqa_attention_decode_kernelP6__halfPKS_S2_S2_S0_S0_iiiiif_param_5];
	ld.param.u32 	%r10, [_Z27gqa_attention_decode_kernelP6__halfPKS_S2_S2_S0_S0_iiiiif_param_6];
	ld.param.u32 	%r6, [_Z27gqa_attention_decode_kernelP6__halfPKS_S2_S2_S0_S0_iiiiif_param_7];
	ld.param.u32 	%r7, [_Z27gqa_attention_decode_kernelP6__halfPKS_S2_S2_S0_S0_iiiiif_param_8];
	ld.param.u32 	%r8, [_Z27gqa_attention_decode_kernelP6__halfPKS_S2_S2_S0_S0_iiiiif_param_9];
	ld.param.u32 	%r9, [_Z27gqa_attention_decode_kernelP6__halfPKS_S2_S2_S0_S0_iiiiif_param_10];
	mov.u32 	%r1, %ctaid.z;
	mov.u32 	%r2, %ctaid.x;
	mov.u32 	%r3, %tid.x;
	setp.ge.s32 	%p1, %r1, %r10;
	setp.ge.s32 	%p2, %r2, %r7;
	or.pred  	%p3, %p1, %p2;
	setp.ge.s32 	%p4, %r3, %r9;
	or.pred  	%p5, %p3, %p4;
	@%p5 bra 	$L__BB1_7;
	setp.ne.s32 	%p6, %r2, 0;
	@%p6 bra 	$L__BB1_6;
	mul.lo.s32 	%r11, %r8, %r1;
	div.s32 	%r12, %r7, %r8;
	div.s32 	%r13, %r2, %r12;
	mul.lo.s32 	%r14, %r13, %r9;
	mad.lo.s32 	%r15, %r11, %r9, %r3;
	add.s32 	%r4, %r15, %r14;
	mad.lo.s32 	%r16, %r1, %r6, %r1;
	add.s32 	%r17, %r16, %r6;
	mul.lo.s32 	%r18, %r9, %r8;
	mad.lo.s32 	%r19, %r18, %r17, %r3;
	add.s32 	%r5, %r19, %r14;
	setp.eq.s64 	%p7, %rd5, 0;
	setp.eq.s64 	%p8, %rd3, 0;
	or.pred  	%p9, %p8, %p7;
	@%p9 bra 	$L__BB1_4;
	cvta.to.global.u64 	%rd7, %rd5;
	mul.wide.s32 	%rd8, %r5, 2;
	add.s64 	%rd9, %rd7, %rd8;
	cvta.to.global.u64 	%rd10, %rd3;
	mul.wide.s32 	%rd11, %r4, 2;
	add.s64 	%rd12, %rd10, %rd11;
	ld.global.u16 	%rs1, [%rd12];
	st.global.u16 	[%rd9], %rs1;
$L__BB1_4:
	setp.eq.s64 	%p10, %rd6, 0;
	setp.eq.s64 	%p11, %rd4, 0;
	or.pred  	%p12, %p11, %p10;
	@%p12 bra 	$L__BB1_6;
	cvta.to.global.u64 	%rd13, %rd6;
	mul.wide.s32 	%rd14, %r5, 2;
	add.s64 	%rd15, %rd13, %rd14;
	cvta.to.global.u64 	%rd16, %rd4;
	mul.wide.s32 	%rd17, %r4, 2;
	add.s64 	%rd18, %rd16, %rd17;
	ld.global.u16 	%rs2, [%rd18];
	st.global.u16 	[%rd15], %rs2;
$L__BB1_6:
	mad.lo.s32 	%r20, %r7, %r1, %r2;
	mad.lo.s32 	%r21, %r20, %r9, %r3;
	cvta.to.global.u64 	%rd19, %rd1;
	mul.wide.u32 	%rd20, %r21, 2;
	add.s64 	%rd21, %rd19, %rd20;
	cvta.to.global.u64 	%rd22, %rd2;
	add.s64 	%rd23, %rd22, %rd20;
	ld.global.u16 	%rs3, [%rd23];
	st.global.u16 	[%rd21], %rs3;
$L__BB1_7:
	ret;

}


// ===== COMPILED SASS (sm_100) =====

	.target	sm_100

	.elftype	@"ET_EXEC"


//--------------------- .note.nv.tkinfo           --------------------------
	.section	.note.nv.tkinfo,"",@"SHT_NOTE"
	.sectionflags	@"SHF_NOTE_NV_TKINFO"
	.tkinfo
        /*0018*/ 	.word	0x00000002
        /*0030*/ 	.string	""
        /*0030*/ 	.string	"ptxas"
        /*0030*/ 	.string	"Cuda compilation tools, release 13.0, V13.0.88"
        /*0030*/ 	.string	"Build cuda_13.0.r13.0/compiler.36424714_0"
        /*0030*/ 	.string	"-arch sm_100 -m 64 "



//--------------------- .note.nv.cuinfo           --------------------------
	.section	.note.nv.cuinfo,"",@"SHT_NOTE"
	.sectionflags	@"SHF_NOTE_NV_CUINFO"
        /*0018*/ 	.short	0x0002
        /*001a*/ 	.short	0x0064
        /*001c*/ 	.short	0x0082
	.zero		2


//--------------------- .nv.info                  --------------------------
	.section	.nv.info,"",@"SHT_CUDA_INFO"
	.align	4


	//----- nvinfo : EIATTR_REGCOUNT
	.align		4
        /*0000*/ 	.byte	0x04, 0x2f
        /*0002*/ 	.short	(.L_1 - .L_0)
	.align		4
.L_0:
        /*0004*/ 	.word	index@(_Z28gqa_attention_prefill_kernelP6__halfPKS_S2_S2_S0_S0_iiiiif)
        /*0008*/ 	.word	0x00000012


	//----- nvinfo : EIATTR_FRAME_SIZE
	.align		4
.L_1:
        /*000c*/ 	.byte	0x04, 0x11
        /*000e*/ 	.short	(.L_3 - .L_2)
	.align		4
.L_2:
        /*0010*/ 	.word	index@(_Z28gqa_attention_prefill_kernelP6__halfPKS_S2_S2_S0_S0_iiiiif)
        /*0014*/ 	.word	0x00000000


	//----- nvinfo : EIATTR_REGCOUNT
	.align		4
.L_3:
        /*0018*/ 	.byte	0x04, 0x2f
        /*001a*/ 	.short	(.L_5 - .L_4)
	.align		4
.L_4:
        /*001c*/ 	.word	index@(_Z27gqa_attention_decode_kernelP6__halfPKS_S2_S2_S0_S0_iiiiif)
        /*0020*/ 	.word	0x00000014


	//----- nvinfo : EIATTR_FRAME_SIZE
	.align		4
.L_5:
        /*0024*/ 	.byte	0x04, 0x11
        /*0026*/ 	.short	(.L_7 - .L_6)
	.align		4
.L_6:
        /*0028*/ 	.word	index@(_Z27gqa_attention_decode_kernelP6__halfPKS_S2_S2_S0_S0_iiiiif)
        /*002c*/ 	.word	0x00000000


	//----- nvinfo : EIATTR_MIN_STACK_SIZE
	.align		4
.L_7:
        /*0030*/ 	.byte	0x04, 0x12
        /*0032*/ 	.short	(.L_9 - .L_8)
	.align		4
.L_8:
        /*0034*/ 	.word	index@(_Z27gqa_attention_decode_kernelP6__halfPKS_S2_S2_S0_S0_iiiiif)
        /*0038*/ 	.word	0x00000000


	//----- nvinfo : EIATTR_MIN_STACK_SIZE
	.align		4
.L_9:
        /*003c*/ 	.byte	0x04, 0x12
        /*003e*/ 	.short	(.L_11 - .L_10)
	.align		4
.L_10:
        /*0040*/ 	.word	index@(_Z28gqa_attention_prefill_kernelP6__halfPKS_S2_S2_S0_S0_iiiiif)
        /*0044*/ 	.word	0x00000000
.L_11:


//--------------------- .nv.compat                --------------------------
	.section	.nv.compat,"",@"SHT_CUDA_COMPAT_INFO"
	.align	4
        /*0000*/ 	.byte	0x02, 0x09, 0x00, 0x00, 0x02, 0x02, 0x01, 0x00, 0x02, 0x05, 0x05, 0x00, 0x03, 0x07, 0x01, 0x01
        /*0010*/ 	.byte	0x02, 0x03, 0x00, 0x00, 0x02, 0x06, 0x01, 0x00, 0x04, 0x0b, 0x08, 0x00, 0x09, 0x00, 0x00, 0x00
        /*0020*/ 	.byte	0x00, 0x00, 0x00, 0x00


//--------------------- .nv.info._Z27gqa_attention_decode_kernelP6__halfPKS_S2_S2_S0_S0_iiiiif --------------------------
	.section	.nv.info._Z27gqa_attention_decode_kernelP6__halfPKS_S2_S2_S0_S0_iiiiif,"",@"SHT_CUDA_INFO"
	.sectionflags	@""
	.align	4


	//----- nvinfo : EIATTR_CUDA_API_VERSION
	.align		4
        /*0000*/ 	.byte	0x04, 0x37
        /*0002*/ 	.short	(.L_13 - .L_12)
.L_12:
        /*0004*/ 	.word	0x00000082


	//----- nvinfo : EIATTR_KPARAM_INFO
	.align		4
.L_13:
        /*0008*/ 	.byte	0x04, 0x17
        /*000a*/ 	.short	(.L_15 - .L_14)
.L_14:
        /*000c*/ 	.word	0x00000000
        /*0010*/ 	.short	0x000b
        /*0012*/ 	.short	0x0044
        /*0014*/ 	.byte	0x00, 0xf0, 0x11, 0x00


	//----- nvinfo : EIATTR_KPARAM_INFO
	.align		4
.L_15:
        /*0018*/ 	.byte	0x04, 0x17
        /*001a*/ 	.short	(.L_17 - .L_16)
.L_16:
        /*001c*/ 	.word	0x00000000
        /*0020*/ 	.short	0x000a
        /*0022*/ 	.short	0x0040
        /*0024*/ 	.byte	0x00, 0xf0, 0x11, 0x00


	//----- nvinfo : EIATTR_KPARAM_INFO
	.align		4
.L_17:
        /*0028*/ 	.byte	0x04, 0x17
        /*002a*/ 	.short	(.L_19 - .L_18)
.L_18:
        /*002c*/ 	.word	0x00000000
        /*0030*/ 	.short	0x0009
        /*0032*/ 	.short	0x003c
        /*0034*/ 	.byte	0x00, 0xf0, 0x11, 0x00


	//----- nvinfo : EIATTR_KPARAM_INFO
	.align		4
.L_19:
        /*0038*/ 	.byte	0x04, 0x17
        /*003a*/ 	.short	(.L_21 - .L_20)
.L_20:
        /*003c*/ 	.word	0x00000000
        /*0040*/ 	.short	0x0008
        /*0042*/ 	.short	0x0038
        /*0044*/ 	.byte	0x00, 0xf0, 0x11, 0x00


	//----- nvinfo : EIATTR_KPARAM_INFO
	.align		4
.L_21:
        /*0048*/ 	.byte	0x04, 0x17
        /*004a*/ 	.short	(.L_23 - .L_22)
.L_22:
        /*004c*/ 	.word	0x00000000
        /*0050*/ 	.short	0x0007
        /*0052*/ 	.short	0x0034
        /*0054*/ 	.byte	0x00, 0xf0, 0x11, 0x00


	//----- nvinfo : EIATTR_KPARAM_INFO
	.align		4
.L_23:
        /*0058*/ 	.byte	0x04, 0x17
        /*005a*/ 	.short	(.L_25 - .L_24)
.L_24:
        /*005c*/ 	.word	0x00000000
        /*0060*/ 	.short	0x0006
        /*0062*/ 	.short	0x0030
        /*0064*/ 	.byte	0x00, 0xf0, 0x11, 0x00


	//----- nvinfo : EIATTR_KPARAM_INFO
	.align		4
.L_25:
        /*0068*/ 	.byte	0x04, 0x17
        /*006a*/ 	.short	(.L_27 - .L_26)
.L_26:
        /*006c*/ 	.word	0x00000000
        /*0070*/ 	.short	0x0005
        /*0072*/ 	.short	0x0028
        /*0074*/ 	.byte	0x00, 0xf5, 0x21, 0x00


	//----- nvinfo : EIATTR_KPARAM_INFO
	.align		4
.L_27:
        /*0078*/ 	.byte	0x04, 0x17
        /*007a*/ 	.short	(.L_29 - .L_28)
.L_28:
        /*007c*/ 	.word	0x00000000
        /*0080*/ 	.short	0x0004
        /*0082*/ 	.short	0x0020
        /*0084*/ 	.byte	0x00, 0xf5, 0x21, 0x00


	//----- nvinfo : EIATTR_KPARAM_INFO
	.align		4
.L_29:
        /*0088*/ 	.byte	0x04, 0x17
        /*008a*/ 	.short	(.L_31 - .L_30)
.L_30:
        /*008c*/ 	.word	0x00000000
        /*0090*/ 	.short	0x0003
        /*0092*/ 	.short	0x0018
        /*0094*/ 	.byte	0x00, 0xf5, 0x21, 0x00


	//----- nvinfo : EIATTR_KPARAM_INFO
	.align		4
.L_31:
        /*0098*/ 	.byte	0x04, 0x17
        /*009a*/ 	.short	(.L_33 - .L_32)
.L_32:
        /*009c*/ 	.word	0x00000000
        /*00a0*/ 	.short	0x0002
        /*00a2*/ 	.short	0x0010
        /*00a4*/ 	.byte	0x00, 0xf5, 0x21, 0x00


	//----- nvinfo : EIATTR_KPARAM_INFO
	.align		4
.L_33:
        /*00a8*/ 	.byte	0x04, 0x17
        /*00aa*/ 	.short	(.L_35 - .L_34)
.L_34:
        /*00ac*/ 	.word	0x00000000
        /*00b0*/ 	.short	0x0001
        /*00b2*/ 	.short	0x0008
        /*00b4*/ 	.byte	0x00, 0xf5, 0x21, 0x00


	//----- nvinfo : EIATTR_KPARAM_INFO
	.align		4
.L_35:
        /*00b8*/ 	.byte	0x04, 0x17
        /*00ba*/ 	.short	(.L_37 - .L_36)
.L_36:
        /*00bc*/ 	.word	0x00000000
        /*00c0*/ 	.short	0x0000
        /*00c2*/ 	.short	0x0000
        /*00c4*/ 	.byte	0x00, 0xf5, 0x21, 0x00


	//----- nvinfo : EIATTR_SPARSE_MMA_MASK
	.align		4
.L_37:
        /*00c8*/ 	.byte	0x03, 0x50
        /*00ca*/ 	.short	0x0000


	//----- nvinfo : EIATTR_MAXREG_COUNT
	.align		4
        /*00cc*/ 	.byte	0x03, 0x1b
        /*00ce*/ 	.short	0x00ff


	//----- nvinfo : EIATTR_MERCURY_ISA_VERSION
	.align		4
        /*00d0*/ 	.byte	0x03, 0x5f
        /*00d2*/ 	.short	0x0101


	//----- nvinfo : EIATTR_VRC_CTA_INIT_COUNT
	.align		4
        /*00d4*/ 	.byte	0x02, 0x4a
	.zero		1
	.zero		1


	//----- nvinfo : EIATTR_EXIT_INSTR_OFFSETS
	.align		4
        /*00d8*/ 	.byte	0x04, 0x1c
        /*00da*/ 	.short	(.L_39 - .L_38)


	//   ....[0]....
.L_38:
        /*00dc*/ 	.word	0x000000a0


	//   ....[1]....
        /*00e0*/ 	.word	0x00000680


	//----- nvinfo : EIATTR_CBANK_PARAM_SIZE
	.align		4
.L_39:
        /*00e4*/ 	.byte	0x03, 0x19
        /*00e6*/ 	.short	0x0048


	//----- nvinfo : EIATTR_PARAM_CBANK
	.align		4
        /*00e8*/ 	.byte	0x04, 0x0a
        /*00ea*/ 	.short	(.L_41 - .L_40)
	.align		4
.L_40:
        /*00ec*/ 	.word	index@(.nv.constant0._Z27gqa_attention_decode_kernelP6__halfPKS_S2_S2_S0_S0_iiiiif)
        /*00f0*/ 	.short	0x0380
        /*00f2*/ 	.short	0x0048


	//----- nvinfo : EIATTR_SW_WAR
	.align		4
.L_41:
        /*00f4*/ 	.byte	0x04, 0x36
        /*00f6*/ 	.short	(.L_43 - .L_42)
.L_42:
        /*00f8*/ 	.word	0x00000008
.L_43:


//--------------------- .nv.info._Z28gqa_attention_prefill_kernelP6__halfPKS_S2_S2_S0_S0_iiiiif --------------------------
	.section	.nv.info._Z28gqa_attention_prefill_kernelP6__halfPKS_S2_S2_S0_S0_iiiiif,"",@"SHT_CUDA_INFO"
	.sectionflags	@""
	.align	4


	//----- nvinfo : EIATTR_CUDA_API_VERSION
	.align		4
        /*0000*/ 	.byte	0x04, 0x37
        /*0002*/ 	.short	(.L_45 - .L_44)
.L_44:
        /*0004*/ 	.word	0x00000082


	//----- nvinfo : EIATTR_KPARAM_INFO
	.align		4
.L_45:
        /*0008*/ 	.byte	0x04, 0x17
        /*000a*/ 	.short	(.L_47 - .L_46)
.L_46:
        /*000c*/ 	.word	0x00000000
        /*0010*/ 	.short	0x000b
        /*0012*/ 	.short	0x0044
        /*0014*/ 	.byte	0x00, 0xf0, 0x11, 0x00


	//----- nvinfo : EIATTR_KPARAM_INFO
	.align		4
.L_47:
        /*0018*/ 	.byte	0x04, 0x17
        /*001a*/ 	.short	(.L_49 - .L_48)
.L_48:
        /*001c*/ 	.word	0x00000000
        /*0020*/ 	.short	0x000a
        /*0022*/ 	.short	0x0040
        /*0024*/ 	.byte	0x00, 0xf0, 0x11, 0x00


	//----- nvinfo : EIATTR_KPARAM_INFO
	.align		4
.L_49:
        /*0028*/ 	.byte	0x04, 0x17
        /*002a*/ 	.short	(.L_51 - .L_50)
.L_50:
        /*002c*/ 	.word	0x00000000
        /*0030*/ 	.short	0x0009
        /*0032*/ 	.short	0x003c
        /*0034*/ 	.byte	0x00, 0xf0, 0x11, 0x00


	//----- nvinfo : EIATTR_KPARAM_INFO
	.align		4
.L_51:
        /*0038*/ 	.byte	0x04, 0x17
        /*003a*/ 	.short	(.L_53 - .L_52)
.L_52:
        /*003c*/ 	.word	0x00000000
        /*0040*/ 	.short	0x0008
        /*0042*/ 	.short	0x0038
        /*0044*/ 	.byte	0x00, 0xf0, 0x11, 0x00


	//----- nvinfo : EIATTR_KPARAM_INFO
	.align		4
.L_53:
        /*0048*/ 	.byte	0x04, 0x17
        /*004a*/ 	.short	(.L_55 - .L_54)
.L_54:
        /*004c*/ 	.word	0x00000000
        /*0050*/ 	.short	0x0007
        /*0052*/ 	.short	0x0034
        /*0054*/ 	.byte	0x00, 0xf0, 0x11, 0x00


	//----- nvinfo : EIATTR_KPARAM_INFO
	.align		4
.L_55:
        /*0058*/ 	.byte	0x04, 0x17
        /*005a*/ 	.short	(.L_57 - .L_56)
.L_56:
        /*005c*/ 	.word	0x00000000
        /*0060*/ 	.short	0x0006
        /*0062*/ 	.short	0x0030
        /*0064*/ 	.byte	0x00, 0xf0, 0x11, 0x00


	//----- nvinfo : EIATTR_KPARAM_INFO
	.align		4
.L_57:
        /*0068*/ 	.byte	0x04, 0x17
        /*006a*/ 	.short	(.L_59 - .L_58)
.L_58:
        /*006c*/ 	.word	0x00000000
        /*0070*/ 	.short	0x0005
        /*0072*/ 	.short	0x0028
        /*0074*/ 	.byte	0x00, 0xf5, 0x21, 0x00


	//----- nvinfo : EIATTR_KPARAM_INFO
	.align		4
.L_59:
        /*0078*/ 	.byte	0x04, 0x17
        /*007a*/ 	.short	(.L_61 - .L_60)
.L_60:
        /*007c*/ 	.word	0x00000000
        /*0080*/ 	.short	0x0004
        /*0082*/ 	.short	0x0020
        /*0084*/ 	.byte	0x00, 0xf5, 0x21, 0x00


	//----- nvinfo : EIATTR_KPARAM_INFO
	.align		4
.L_61:
        /*0088*/ 	.byte	0x04, 0x17
        /*008a*/ 	.short	(.L_63 - .L_62)
.L_62:
        /*008c*/ 	.word	0x00000000
        /*0090*/ 	.short	0x0003
        /*0092*/ 	.short	0x0018
        /*0094*/ 	.byte	0x00, 0xf5, 0x21, 0x00


	//----- nvinfo : EIATTR_KPARAM_INFO
	.align		4
.L_63:
        /*0098*/ 	.byte	0x04, 0x17
        /*009a*/ 	.short	(.L_65 - .L_64)
.L_64:
        /*009c*/ 	.word	0x00000000
        /*00a0*/ 	.short	0x0002
        /*00a2*/ 	.short	0x0010
        /*00a4*/ 	.byte	0x00, 0xf5, 0x21, 0x00


	//----- nvinfo : EIATTR_KPARAM_INFO
	.align		4
.L_65:
        /*00a8*/ 	.byte	0x04, 0x17
        /*00aa*/ 	.short	(.L_67 - .L_66)
.L_66:
        /*00ac*/ 	.word	0x00000000
        /*00b0*/ 	.short	0x0001
        /*00b2*/ 	.short	0x0008
        /*00b4*/ 	.byte	0x00, 0xf5, 0x21, 0x00


	//----- nvinfo : EIATTR_KPARAM_INFO
	.align		4
.L_67:
        /*00b8*/ 	.byte	0x04, 0x17
        /*00ba*/ 	.short	(.L_69 - .L_68)
.L_68:
        /*00bc*/ 	.word	0x00000000
        /*00c0*/ 	.short	0x0000
        /*00c2*/ 	.short	0x0000
        /*00c4*/ 	.byte	0x00, 0xf5, 0x21, 0x00


	//----- nvinfo : EIATTR_SPARSE_MMA_MASK
	.align		4
.L_69:
        /*00c8*/ 	.byte	0x03, 0x50
        /*00ca*/ 	.short	0x0000


	//----- nvinfo : EIATTR_MAXREG_COUNT
	.align		4
        /*00cc*/ 	.byte	0x03, 0x1b
        /*00ce*/ 	.short	0x00ff


	//----- nvinfo : EIATTR_MERCURY_ISA_VERSION
	.align		4
        /*00d0*/ 	.byte	0x03, 0x5f
        /*00d2*/ 	.short	0x0101


	//----- nvinfo : EIATTR_VRC_CTA_INIT_COUNT
	.align		4
        /*00d4*/ 	.byte	0x02, 0x4a
	.zero		1
	.zero		1


	//----- nvinfo : EIATTR_EXIT_INSTR_OFFSETS
	.align		4
        /*00d8*/ 	.byte	0x04, 0x1c
        /*00da*/ 	.short	(.L_71 - .L_70)


	//   ....[0]....
.L_70:
        /*00dc*/ 	.word	0x000000c0


	//   ....[1]....
        /*00e0*/ 	.word	0x00000420


	//   ....[2]....
        /*00e4*/ 	.word	0x00000580


	//   ....[3]....
        /*00e8*/ 	.word	0x000005f0


	//----- nvinfo : EIATTR_CBANK_PARAM_SIZE
	.align		4
.L_71:
        /*00ec*/ 	.byte	0x03, 0x19
        /*00ee*/ 	.short	0x0048


	//----- nvinfo : EIATTR_PARAM_CBANK
	.align		4
        /*00f0*/ 	.byte	0x04, 0x0a
        /*00f2*/ 	.short	(.L_73 - .L_72)
	.align		4
.L_72:
        /*00f4*/ 	.word	index@(.nv.constant0._Z28gqa_attention_prefill_kernelP6__halfPKS_S2_S2_S0_S0_iiiiif)
        /*00f8*/ 	.short	0x0380
        /*00fa*/ 	.short	0x0048


	//----- nvinfo : EIATTR_SW_WAR
	.align		4
.L_73:
        /*00fc*/ 	.byte	0x04, 0x36
        /*00fe*/ 	.short	(.L_75 - .L_74)
.L_74:
        /*0100*/ 	.word	0x00000008
.L_75:


//--------------------- .nv.callgraph             --------------------------
	.section	.nv.callgraph,"",@"SHT_CUDA_CALLGRAPH"
	.align	4
	.sectionentsize	8
	.align		4
        /*0000*/ 	.word	0x00000000
	.align		4
        /*0004*/ 	.word	0xffffffff
	.align		4
        /*0008*/ 	.word	0x00000000
	.align		4
        /*000c*/ 	.word	0xfffffffe
	.align		4
        /*0010*/ 	.word	0x00000000
	.align		4
        /*0014*/ 	.word	0xfffffffd
	.align		4
        /*0018*/ 	.word	0x00000000
	.align		4
        /*001c*/ 	.word	0xfffffffc


//--------------------- .text._Z27gqa_attention_decode_kernelP6__halfPKS_S2_S2_S0_S0_iiiiif --------------------------
	.section	.text._Z27gqa_attention_decode_kernelP6__halfPKS_S2_S2_S0_S0_iiiiif,"ax",@progbits
	.align	128
        .global         _Z27gqa_attention_decode_kernelP6__halfPKS_S2_S2_S0_S0_iiiiif
        .type           _Z27gqa_attention_decode_kernelP6__halfPKS_S2_S2_S0_S0_iiiiif,@function
        .size           _Z27gqa_attention_decode_kernelP6__halfPKS_S2_S2_S0_S0_iiiiif,(.L_x_4 - _Z27gqa_attention_decode_kernelP6__halfPKS_S2_S2_S0_S0_iiiiif)
        .other          _Z27gqa_attention_decode_kernelP6__halfPKS_S2_S2_S0_S0_iiiiif,@"STO_CUDA_ENTRY STV_DEFAULT"
_Z27gqa_attention_decode_kernelP6__halfPKS_S2_S2_S0_S0_iiiiif:
.text._Z27gqa_attention_decode_kernelP6__halfPKS_S2_S2_S0_S0_iiiiif:
[----:B------:R-:W-:Y:S01]  /*0000*/  LDC R1, c[0x0][0x37c] ;  /* 0x0000df00ff017b82 */ /* 0x000fe20000000800 */
[----:B------:R-:W0:Y:S07]  /*0010*/  S2R R6, SR_CTAID.X ;  /* 0x0000000000067919 */ /* 0x000e2e0000002500 */
[----:B------:R-:W0:Y:S01]  /*0020*/  LDC R11, c[0x0][0x3b8] ;  /* 0x0000ee00ff0b7b82 */ /* 0x000e220000000800 */
[----:B------:R-:W1:Y:S01]  /*0030*/  LDCU UR7, c[0x0][0x3c0] ;  /* 0x00007800ff0777ac */ /* 0x000e620008000800 */
[----:B------:R-:W1:Y:S06]  /*0040*/  S2R R4, SR_TID.X ;  /* 0x0000000000047919 */ /* 0x000e6c0000002100 */
[----:B------:R-:W2:Y:S08]  /*0050*/  S2UR UR6, SR_CTAID.Z ;  /* 0x00000000000679c3 */ /* 0x000eb00000002700 */
[----:B------:R-:W2:Y:S01]  /*0060*/  LDC R0, c[0x0][0x3b0] ;  /* 0x0000ec00ff007b82 */ /* 0x000ea20000000800 */
[----:B0-----:R-:W-:-:S04]  /*0070*/  ISETP.GE.AND P0, PT, R6, R11, PT ;  /* 0x0000000b0600720c */ /* 0x001fc80003f06270 */
[----:B--2---:R-:W-:-:S04]  /*0080*/  ISETP.LE.OR P0, PT, R0, UR6, P0 ;  /* 0x0000000600007c0c */ /* 0x004fc80008703670 */
[----:B-1----:R-:W-:-:S13]  /*0090*/  ISETP.GE.OR P0, PT, R4, UR7, P0 ;  /* 0x0000000704007c0c */ /* 0x002fda0008706670 */
[----:B------:R-:W-:Y:S05]  /*00a0*/  @P0 EXIT ;  /* 0x000000000000094d */ /* 0x000fea0003800000 */
[----:B------:R-:W0:Y:S01]  /*00b0*/  LDC.64 R2, c[0x0][0x388] ;  /* 0x0000e200ff027b82 */ /* 0x000e220000000a00 */
[----:B------:R-:W-:Y:S01]  /*00c0*/  ISETP.NE.AND P0, PT, R6, RZ, PT ;  /* 0x000000ff0600720c */ /* 0x000fe20003f05270 */
[----:B------:R-:W-:Y:S01]  /*00d0*/  IMAD R5, R11, UR6, R6 ;  /* 0x000000060b057c24 */ /* 0x000fe2000f8e0206 */
[----:B------:R-:W1:Y:S03]  /*00e0*/  LDCU.64 UR8, c[0x0][0x358] ;  /* 0x00006b00ff0877ac */ /* 0x000e660008000a00 */
[----:B------:R-:W-:-:S04]  /*00f0*/  IMAD R0, R5, UR7, R4 ;  /* 0x0000000705007c24 */ /* 0x000fc8000f8e0204 */
[----:B0-----:R-:W-:-:S04]  /*0100*/  IMAD.WIDE.U32 R2, R0, 0x2, R2 ;  /* 0x0000000200027825 */ /* 0x001fc800078e0002 */
[----:B-1----:R-:W-:Y:S05]  /*0110*/  @P0 BRA `(.L_x_0) ;  /* 0x0000000400480947 */ /* 0x002fea0003800000 */
[----:B------:R-:W0:Y:S01]  /*0120*/  LDC R5, c[0x0][0x3bc] ;  /* 0x0000ef00ff057b82 */ /* 0x000e220000000800 */
[----:B------:R-:W-:Y:S01]  /*0130*/  IABS R12, R11 ;  /* 0x0000000b000c7213 */ /* 0x000fe20000000000 */
[----:B------:R-:W1:Y:S01]  /*0140*/  LDCU.64 UR4, c[0x0][0x3a0] ;  /* 0x00007400ff0477ac */ /* 0x000e620008000a00 */
[----:B0-----:R-:W-:-:S04]  /*0150*/  IABS R10, R5 ;  /* 0x00000005000a7213 */ /* 0x001fc80000000000 */
[----:B------:R-:W0:Y:S08]  /*0160*/  I2F.RP R7, R10 ;  /* 0x0000000a00077306 */ /* 0x000e300000209400 */
[----:B0-----:R-:W0:Y:S02]  /*0170*/  MUFU.RCP R7, R7 ;  /* 0x0000000700077308 */ /* 0x001e240000001000 */
[----:B0-----:R-:W-:-:S06]  /*0180*/  VIADD R8, R7, 0xffffffe ;  /* 0x0ffffffe07087836 */ /* 0x001fcc0000000000 */
[----:B------:R0:W2:Y:S02]  /*0190*/  F2I.FTZ.U32.TRUNC.NTZ R9, R8 ;  /* 0x0000000800097305 */ /* 0x0000a4000021f000 */
[----:B0-----:R-:W-:Y:S02]  /*01a0*/  HFMA2 R8, -RZ, RZ, 0, 0 ;  /* 0x00000000ff087431 */ /* 0x001fe400000001ff */
[----:B--2---:R-:W-:-:S04]  /*01b0*/  IMAD.MOV R13, RZ, RZ, -R9 ;  /* 0x000000ffff0d7224 */ /* 0x004fc800078e0a09 */
[----:B------:R-:W-:-:S04]  /*01c0*/  IMAD R13, R13, R10, RZ ;  /* 0x0000000a0d0d7224 */ /* 0x000fc800078e02ff */
[----:B------:R-:W-:Y:S01]  /*01d0*/  IMAD.HI.U32 R9, R9, R13, R8 ;  /* 0x0000000d09097227 */ /* 0x000fe200078e0008 */
[----:B------:R-:W-:-:S04]  /*01e0*/  LOP3.LUT R8, R11, R5, RZ, 0x3c, !PT ;  /* 0x000000050b087212 */ /* 0x000fc800078e3cff */
[----:B------:R-:W-:Y:S01]  /*01f0*/  ISETP.GE.AND P2, PT, R8, RZ, PT ;  /* 0x000000ff0800720c */ /* 0x000fe20003f46270 */
[----:B------:R-:W-:-:S04]  /*0200*/  IMAD.HI.U32 R7, R9, R12, RZ ;  /* 0x0000000c09077227 */ /* 0x000fc800078e00ff */
[----:B------:R-:W-:-:S04]  /*0210*/  IMAD.MOV R9, RZ, RZ, -R7 ;  /* 0x000000ffff097224 */ /* 0x000fc800078e0a07 */
[----:B------:R-:W-:Y:S01]  /*0220*/  IMAD R9, R10, R9, R12 ;  /* 0x000000090a097224 */ /* 0x000fe200078e020c */
[----:B------:R-:W-:-:S04]  /*0230*/  IABS R12, R6 ;  /* 0x00000006000c7213 */ /* 0x000fc80000000000 */
[----:B------:R-:W-:-:S13]  /*0240*/  ISETP.GT.U32.AND P1, PT, R10, R9, PT ;  /* 0x000000090a00720c */ /* 0x000fda0003f24070 */
[----:B------:R-:W-:Y:S01]  /*0250*/  @!P1 IMAD.IADD R9, R9, 0x1, -R10 ;  /* 0x0000000109099824 */ /* 0x000fe200078e0a0a */
[----:B------:R-:W-:Y:S02]  /*0260*/  @!P1 IADD3 R7, PT, PT, R7, 0x1, RZ ;  /* 0x0000000107079810 */ /* 0x000fe40007ffe0ff */
[----:B------:R-:W-:Y:S02]  /*0270*/  ISETP.NE.AND P1, PT, R5, RZ, PT ;  /* 0x000000ff0500720c */ /* 0x000fe40003f25270 */
[----:B------:R-:W-:-:S13]  /*0280*/  ISETP.GE.U32.AND P0, PT, R9, R10, PT ;  /* 0x0000000a0900720c */ /* 0x000fda0003f06070 */
[----:B------:R-:W-:Y:S01]  /*0290*/  @P0 VIADD R7, R7, 0x1 ;  /* 0x0000000107070836 */ /* 0x000fe20000000000 */
[----:B-1----:R-:W-:-:S03]  /*02a0*/  ISETP.NE.U32.AND P0, PT, RZ, UR4, PT ;  /* 0x00000004ff007c0c */ /* 0x002fc6000bf05070 */
[----:B------:R-:W-:Y:S01]  /*02b0*/  @!P2 IMAD.MOV R7, RZ, RZ, -R7 ;  /* 0x000000ffff07a224 */ /* 0x000fe200078e0a07 */
[----:B------:R-:W-:Y:S02]  /*02c0*/  @!P1 LOP3.LUT R7, RZ, R5, RZ, 0x33, !PT ;  /* 0x00000005ff079212 */ /* 0x000fe400078e33ff */
[----:B------:R-:W-:Y:S01]  /*02d0*/  ISETP.NE.AND.EX P0, PT, RZ, UR5, PT, P0 ;  /* 0x00000005ff007c0c */ /* 0x000fe2000bf05300 */
[----:B------:R-:W0:Y:S01]  /*02e0*/  LDCU.64 UR4, c[0x0][0x3a8] ;  /* 0x00007500ff0477ac */ /* 0x000e220008000a00 */
[-C--:B------:R-:W-:Y:S02]  /*02f0*/  IABS R13, R7.reuse ;  /* 0x00000007000d7213 */ /* 0x080fe40000000000 */
[----:B------:R-:W-:Y:S02]  /*0300*/  IABS R14, R7 ;  /* 0x00000007000e7213 */ /* 0x000fe40000000000 */
[----:B------:R-:W1:Y:S08]  /*0310*/  I2F.RP R10, R13 ;  /* 0x0000000d000a7306 */ /* 0x000e700000209400 */
[----:B-1----:R-:W1:Y:S02]  /*0320*/  MUFU.RCP R10, R10 ;  /* 0x0000000a000a7308 */ /* 0x002e640000001000 */
[----:B-1----:R-:W-:Y:S01]  /*0330*/  IADD3 R11, PT, PT, R10, 0xffffffe, RZ ;  /* 0x0ffffffe0a0b7810 */ /* 0x002fe20007ffe0ff */
[----:B------:R-:W-:-:S05]  /*0340*/  IMAD.MOV R10, RZ, RZ, -R14 ;  /* 0x000000ffff0a7224 */ /* 0x000fca00078e0a0e */
[----:B------:R1:W2:Y:S02]  /*0350*/  F2I.FTZ.U32.TRUNC.NTZ R9, R11 ;  /* 0x0000000b00097305 */ /* 0x0002a4000021f000 */
[----:B-1----:R-:W-:-:S04]  /*0360*/  IMAD R11, R5, UR6, RZ ;  /* 0x00000006050b7c24 */ /* 0x002fc8000f8e02ff */
[----:B------:R-:W-:Y:S02]  /*0370*/  IMAD R11, R11, UR7, R4 ;  /* 0x000000070b0b7c24 */ /* 0x000fe4000f8e0204 */
[----:B--2---:R-:W-:-:S04]  /*0380*/  IMAD.MOV R8, RZ, RZ, -R9 ;  /* 0x000000ffff087224 */ /* 0x004fc800078e0a09 */
[----:B------:R-:W-:Y:S02]  /*0390*/  IMAD R15, R8, R13, RZ ;  /* 0x0000000d080f7224 */ /* 0x000fe400078e02ff */
[----:B------:R-:W-:-:S04]  /*03a0*/  IMAD.MOV.U32 R8, RZ, RZ, RZ ;  /* 0x000000ffff087224 */ /* 0x000fc800078e00ff */
[----:B------:R-:W-:Y:S01]  /*03b0*/  IMAD.HI.U32 R6, R9, R15, R8 ;  /* 0x0000000f09067227 */ /* 0x000fe200078e0008 */
[----:B------:R-:W-:Y:S01]  /*03c0*/  MOV R15, R12 ;  /* 0x0000000c000f7202 */ /* 0x000fe20000000f00 */
[----:B------:R-:W1:Y:S04]  /*03d0*/  LDC.64 R8, c[0x0][0x390] ;  /* 0x0000e400ff087b82 */ /* 0x000e680000000a00 */
[----:B------:R-:W-:-:S04]  /*03e0*/  IMAD.HI.U32 R6, R6, R15, RZ ;  /* 0x0000000f06067227 */ /* 0x000fc800078e00ff */
[----:B------:R-:W-:-:S05]  /*03f0*/  IMAD R10, R6, R10, R15 ;  /* 0x0000000a060a7224 */ /* 0x000fca00078e020f */
[----:B------:R-:W-:Y:S02]  /*0400*/  ISETP.GT.U32.AND P1, PT, R13, R10, PT ;  /* 0x0000000a0d00720c */ /* 0x000fe40003f24070 */
[----:B-1----:R-:W-:-:S11]  /*0410*/  ISETP.EQ.U32.AND P2, PT, R8, RZ, PT ;  /* 0x000000ff0800720c */ /* 0x002fd60003f42070 */
[-C--:B------:R-:W-:Y:S01]  /*0420*/  @!P1 IADD3 R10, PT, PT, R10, -R13.reuse, RZ ;  /* 0x8000000d0a0a9210 */ /* 0x080fe20007ffe0ff */
[----:B------:R-:W-:Y:S01]  /*0430*/  @!P1 VIADD R6, R6, 0x1 ;  /* 0x0000000106069836 */ /* 0x000fe20000000000 */
[----:B------:R-:W-:Y:S02]  /*0440*/  ISETP.EQ.OR.EX P0, PT, R9, RZ, !P0, P2 ;  /* 0x000000ff0900720c */ /* 0x000fe40004702720 */
[----:B------:R-:W-:Y:S02]  /*0450*/  ISETP.GE.U32.AND P3, PT, R10, R13, PT ;  /* 0x0000000d0a00720c */ /* 0x000fe40003f66070 */
[C---:B------:R-:W-:Y:S02]  /*0460*/  ISETP.GE.AND P2, PT, R7.reuse, RZ, PT ;  /* 0x000000ff0700720c */ /* 0x040fe40003f46270 */
[----:B------:R-:W-:-:S07]  /*0470*/  ISETP.NE.AND P1, PT, R7, RZ, PT ;  /* 0x000000ff0700720c */ /* 0x000fce0003f25270 */
[----:B------:R-:W1:Y:S02]  /*0480*/  @!P0 LDC.64 R8, c[0x0][0x390] ;  /* 0x0000e400ff088b82 */ /* 0x000e640000000a00 */
[----:B------:R-:W-:-:S05]  /*0490*/  @P3 IADD3 R6, PT, PT, R6, 0x1, RZ ;  /* 0x0000000106063810 */ /* 0x000fca0007ffe0ff */
[----:B------:R-:W-:-:S05]  /*04a0*/  IMAD.MOV.U32 R12, RZ, RZ, R6 ;  /* 0x000000ffff0c7224 */ /* 0x000fca00078e0006 */
[----:B------:R-:W-:Y:S02]  /*04b0*/  @!P2 IADD3 R12, PT, PT, -R12, RZ, RZ ;  /* 0x000000ff0c0ca210 */ /* 0x000fe40007ffe1ff */
[----:B------:R-:W-:-:S05]  /*04c0*/  @!P1 LOP3.LUT R12, RZ, R7, RZ, 0x33, !PT ;  /* 0x00000007ff0c9212 */ /* 0x000fca00078e33ff */
[----:B------:R-:W-:-:S04]  /*04d0*/  IMAD R15, R12, UR7, R11 ;  /* 0x000000070c0f7c24 */ /* 0x000fc8000f8e020b */
[----:B-1----:R-:W-:Y:S02]  /*04e0*/  @!P0 IMAD.WIDE R6, R15, 0x2, R8 ;  /* 0x000000020f068825 */ /* 0x002fe400078e0208 */
[----:B------:R-:W1:Y:S03]  /*04f0*/  LDC.64 R8, c[0x0][0x398] ;  /* 0x0000e600ff087b82 */ /* 0x000e660000000a00 */
[----:B------:R2:W3:Y:S01]  /*0500*/  @!P0 LDG.E.U16 R13, desc[UR8][R6.64] ;  /* 0x00000008060d8981 */ /* 0x0004e2000c1e1500 */
[----:B0-----:R-:W-:Y:S01]  /*0510*/  ISETP.NE.U32.AND P1, PT, RZ, UR4, PT ;  /* 0x00000004ff007c0c */ /* 0x001fe2000bf25070 */
[----:B------:R-:W-:-:S03]  /*0520*/  IMAD R5, R5, UR7, RZ ;  /* 0x0000000705057c24 */ /* 0x000fc6000f8e02ff */
[----:B------:R-:W-:Y:S01]  /*0530*/  ISETP.NE.AND.EX P1, PT, RZ, UR5, PT, P1 ;  /* 0x00000005ff007c0c */ /* 0x000fe2000bf25310 */
[----:B------:R-:W0:Y:S01]  /*0540*/  LDCU UR5, c[0x0][0x3b4] ;  /* 0x00007680ff0577ac */ /* 0x000e220008000800 */
[----:B-1----:R-:W-:Y:S01]  /*0550*/  ISETP.EQ.U32.AND P2, PT, R8, RZ, PT ;  /* 0x000000ff0800720c */ /* 0x002fe20003f42070 */
[----:B0-----:R-:W-:-:S03]  /*0560*/  UIMAD UR4, UR6, UR5, UR6 ;  /* 0x00000005060472a4 */ /* 0x001fc6000f8e0206 */
[----:B------:R-:W-:Y:S02]  /*0570*/  ISETP.EQ.OR.EX P1, PT, R9, RZ, !P1, P2 ;  /* 0x000000ff0900720c */ /* 0x000fe40004f22720 */
[----:B------:R-:W0:Y:S01]  /*0580*/  @!P0 LDC.64 R8, c[0x0][0x3a0] ;  /* 0x0000e800ff088b82 */ /* 0x000e220000000a00 */
[----:B------:R-:W-:-:S06]  /*0590*/  UIADD3 UR4, UPT, UPT, UR4, UR5, URZ ;  /* 0x0000000504047290 */ /* 0x000fcc000fffe0ff */
[----:B------:R-:W-:-:S04]  /*05a0*/  IMAD R5, R5, UR4, R4 ;  /* 0x0000000405057c24 */ /* 0x000fc8000f8e0204 */
[----:B------:R-:W1:Y:S01]  /*05b0*/  @!P1 LDC.64 R10, c[0x0][0x398] ;  /* 0x0000e600ff0a9b82 */ /* 0x000e620000000a00 */
[----:B------:R-:W-:-:S07]  /*05c0*/  IMAD R17, R12, UR7, R5 ;  /* 0x000000070c117c24 */ /* 0x000fce000f8e0205 */
[----:B--2---:R-:W2:Y:S01]  /*05d0*/  @!P1 LDC.64 R6, c[0x0][0x3a8] ;  /* 0x0000ea00ff069b82 */ /* 0x004ea20000000a00 */
[----:B0-----:R-:W-:-:S04]  /*05e0*/  @!P0 IMAD.WIDE R4, R17, 0x2, R8 ;  /* 0x0000000211048825 */ /* 0x001fc800078e0208 */
[----:B-1----:R-:W-:Y:S01]  /*05f0*/  @!P1 IMAD.WIDE R8, R15, 0x2, R10 ;  /* 0x000000020f089825 */ /* 0x002fe200078e020a */
[----:B---3--:R0:W-:Y:S05]  /*0600*/  @!P0 STG.E.U16 desc[UR8][R4.64], R13 ;  /* 0x0000000d04008986 */ /* 0x0081ea000c101508 */
[----:B------:R-:W3:Y:S01]  /*0610*/  @!P1 LDG.E.U16 R9, desc[UR8][R8.64] ;  /* 0x0000000808099981 */ /* 0x000ee2000c1e1500 */
[----:B--2---:R-:W-:-:S05]  /*0620*/  @!P1 IMAD.WIDE R6, R17, 0x2, R6 ;  /* 0x0000000211069825 */ /* 0x004fca00078e0206 */
[----:B---3--:R0:W-:Y:S02]  /*0630*/  @!P1 STG.E.U16 desc[UR8][R6.64], R9 ;  /* 0x0000000906009986 */ /* 0x0081e4000c101508 */
.L_x_0:
[----:B------:R-:W2:Y:S01]  /*0640*/  LDG.E.U16 R3, desc[UR8][R2.64] ;  /* 0x0000000802037981 */ /* 0x000ea2000c1e1500 */
[----:B0-----:R-:W0:Y:S02]  /*0650*/  LDC.64 R4, c[0x0][0x380] ;  /* 0x0000e000ff047b82 */ /* 0x001e240000000a00 */
[----:B0-----:R-:W-:-:S05]  /*0660*/  IMAD.WIDE.U32 R4, R0, 0x2, R4 ;  /* 0x0000000200047825 */ /* 0x001fca00078e0004 */
[----:B--2---:R-:W-:Y:S01]  /*0670*/  STG.E.U16 desc[UR8][R4.64], R3 ;  /* 0x0000000304007986 */ /* 0x004fe2000c101508 */
[----:B------:R-:W-:Y:S05]  /*0680*/  EXIT ;  /* 0x000000000000794d */ /* 0x000fea0003800000 */
.L_x_1:
[----:B------:R-:W-:-:S00]  /*0690*/  BRA `(.L_x_1) ;  /* 0xfffffffc00fc7947 */ /* 0x000fc0000383ffff */
[----:B------:R-:W-:-:S00]  /*06a0*/  NOP ;  /* 0x0000000000007918 */ /* 0x000fc00000000000 */
        /* <DEDUP_REMOVED lines=13> */
.L_x_4:


//--------------------- .text._Z28gqa_attention_prefill_kernelP6__halfPKS_S2_S2_S0_S0_iiiiif --------------------------
	.section	.text._Z28gqa_attention_prefill_kernelP6__halfPKS_S2_S2_S0_S0_iiiiif,"ax",@progbits
	.align	128
        .global         _Z28gqa_attention_prefill_kernelP6__halfPKS_S2_S2_S0_S0_iiiiif
        .type           _Z28gqa_attention_prefill_kernelP6__halfPKS_S2_S2_S0_S0_iiiiif,@function
        .size           _Z28gqa_attention_prefill_kernelP6__halfPKS_S2_S2_S0_S0_iiiiif,(.L_x_5 - _Z28gqa_attention_prefill_kernelP6__halfPKS_S2_S2_S0_S0_iiiiif)
        .other          _Z28gqa_attention_prefill_kernelP6__halfPKS_S2_S2_S0_S0_iiiiif,@"STO_CUDA_ENTRY STV_DEFAULT"
_Z28gqa_attention_prefill_kernelP6__halfPKS_S2_S2_S0_S0_iiiiif:
.text._Z28gqa_attention_prefill_kernelP6__halfPKS_S2_S2_S0_S0_iiiiif:
[----:B------:R-:W-:Y:S01]  /*0000*/  LDC R1, c[0x0][0x37c] ;  /* 0x0000df00ff017b82 */ /* 0x000fe20000000800 */
[----:B------:R-:W0:Y:S07]  /*0010*/  S2R R2, SR_CTAID.Y ;  /* 0x0000000000027919 */ /* 0x000e2e0000002600 */
[----:B------:R-:W0:Y:S01]  /*0020*/  LDC.64 R4, c[0x0][0x3b0] ;  /* 0x0000ec00ff047b82 */ /* 0x000e220000000a00 */
[----:B------:R-:W1:Y:S01]  /*0030*/  LDCU UR5, c[0x0][0x3c0] ;  /* 0x00007800ff0577ac */ /* 0x000e620008000800 */
[----:B------:R-:W2:Y:S01]  /*0040*/  S2R R3, SR_CTAID.X ;  /* 0x0000000000037919 */ /* 0x000ea20000002500 */
[----:B------:R-:W1:Y:S05]  /*0050*/  S2R R0, SR_TID.X ;  /* 0x0000000000007919 */ /* 0x000e6a0000002100 */
[----:B------:R-:W3:Y:S08]  /*0060*/  S2UR UR4, SR_CTAID.Z ;  /* 0x00000000000479c3 */ /* 0x000ef00000002700 */
[----:B------:R-:W2:Y:S01]  /*0070*/  LDC R8, c[0x0][0x3b8] ;  /* 0x0000ee00ff087b82 */ /* 0x000ea20000000800 */
[----:B0-----:R-:W-:-:S04]  /*0080*/  ISETP.GE.AND P0, PT, R2, R5, PT ;  /* 0x000000050200720c */ /* 0x001fc80003f06270 */
[----:B---3--:R-:W-:-:S04]  /*0090*/  ISETP.LE.OR P0, PT, R4, UR4, P0 ;  /* 0x0000000404007c0c */ /* 0x008fc80008703670 */
[----:B--2---:R-:W-:-:S04]  /*00a0*/  ISETP.GE.OR P0, PT, R3, R8, P0 ;  /* 0x000000080300720c */ /* 0x004fc80000706670 */
[----:B-1----:R-:W-:-:S13]  /*00b0*/  ISETP.GE.OR P0, PT, R0, UR5, P0 ;  /* 0x0000000500007c0c */ /* 0x002fda0008706670 */
[----:B------:R-:W-:Y:S05]  /*00c0*/  @P0 EXIT ;  /* 0x000000000000094d */ /* 0x000fea0003800000 */
[----:B------:R-:W0:Y:S01]  /*00d0*/  LDC.64 R6, c[0x0][0x388] ;  /* 0x0000e200ff067b82 */ /* 0x000e220000000a00 */
[----:B------:R-:W1:Y:S01]  /*00e0*/  LDCU.64 UR6, c[0x0][0x358] ;  /* 0x00006b00ff0677ac */ /* 0x000e620008000a00 */
[----:B------:R-:W-:-:S04]  /*00f0*/  IMAD R2, R5, UR4, R2 ;  /* 0x0000000405027c24 */ /* 0x000fc8000f8e0202 */
[----:B------:R-:W-:-:S04]  /*0100*/  IMAD R5, R2, R8, R3 ;  /* 0x0000000802057224 */ /* 0x000fc800078e0203 */
[----:B------:R-:W-:Y:S02]  /*0110*/  IMAD R4, R5, UR5, R0 ;  /* 0x0000000505047c24 */ /* 0x000fe4000f8e0200 */
[----:B------:R-:W2:Y:S02]  /*0120*/  LDC R5, c[0x0][0x3bc] ;  /* 0x0000ef00ff057b82 */ /* 0x000ea40000000800 */
[----:B0-----:R-:W-:-:S06]  /*0130*/  IMAD.WIDE.U32 R6, R4, 0x2, R6 ;  /* 0x0000000204067825 */ /* 0x001fcc00078e0006 */
[----:B-1----:R0:W3:Y:S01]  /*0140*/  LDG.E.U16 R6, desc[UR6][R6.64] ;  /* 0x0000000606067981 */ /* 0x0020e2000c1e1500 */
[----:B--2---:R-:W-:-:S04]  /*0150*/  IABS R12, R5 ;  /* 0x00000005000c7213 */ /* 0x004fc80000000000 */
[----:B------:R-:W1:Y:S01]  /*0160*/  I2F.RP R9, R12 ;  /* 0x0000000c00097306 */ /* 0x000e620000209400 */
[----:B0-----:R-:W-:Y:S02]  /*0170*/  IABS R7, R8 ;  /* 0x0000000800077213 */ /* 0x001fe40000000000 */
[----:B------:R-:W-:-:S04]  /*0180*/  LOP3.LUT R8, R8, R5, RZ, 0x3c, !PT ;  /* 0x0000000508087212 */ /* 0x000fc800078e3cff */
[----:B------:R-:W-:Y:S01]  /*0190*/  ISETP.GE.AND P1, PT, R8, RZ, PT ;  /* 0x000000ff0800720c */ /* 0x000fe20003f26270 */
[----:B------:R-:W-:Y:S01]  /*01a0*/  IMAD.MOV.U32 R8, RZ, RZ, RZ ;  /* 0x000000ffff087224 */ /* 0x000fe200078e00ff */
[----:B-1----:R-:W0:Y:S02]  /*01b0*/  MUFU.RCP R9, R9 ;  /* 0x0000000900097308 */ /* 0x002e240000001000 */
[----:B0-----:R-:W-:-:S06]  /*01c0*/  VIADD R10, R9, 0xffffffe ;  /* 0x0ffffffe090a7836 */ /* 0x001fcc0000000000 */
[----:B------:R0:W1:Y:S02]  /*01d0*/  F2I.FTZ.U32.TRUNC.NTZ R11, R10 ;  /* 0x0000000a000b7305 */ /* 0x000064000021f000 */
[----:B0-----:R-:W-:Y:S02]  /*01e0*/  HFMA2 R10, -RZ, RZ, 0, 0 ;  /* 0x00000000ff0a7431 */ /* 0x001fe400000001ff */
[----:B-1----:R-:W-:-:S04]  /*01f0*/  IMAD.MOV R13, RZ, RZ, -R11 ;  /* 0x000000ffff0d7224 */ /* 0x002fc800078e0a0b */
[----:B------:R-:W-:-:S04]  /*0200*/  IMAD R13, R13, R12, RZ ;  /* 0x0000000c0d0d7224 */ /* 0x000fc800078e02ff */
[----:B------:R-:W-:-:S06]  /*0210*/  IMAD.HI.U32 R11, R11, R13, R10 ;  /* 0x0000000d0b0b7227 */ /* 0x000fcc00078e000a */
[----:B------:R-:W-:-:S04]  /*0220*/  IMAD.HI.U32 R10, R11, R7, RZ ;  /* 0x000000070b0a7227 */ /* 0x000fc800078e00ff */
[----:B------:R-:W-:-:S04]  /*0230*/  IMAD.MOV R9, RZ, RZ, -R10 ;  /* 0x000000ffff097224 */ /* 0x000fc800078e0a0a */
[----:B------:R-:W-:-:S05]  /*0240*/  IMAD R7, R12, R9, R7 ;  /* 0x000000090c077224 */ /* 0x000fca00078e0207 */
[----:B------:R-:W-:-:S13]  /*0250*/  ISETP.GT.U32.AND P2, PT, R12, R7, PT ;  /* 0x000000070c00720c */ /* 0x000fda0003f44070 */
[----:B------:R-:W-:Y:S01]  /*0260*/  @!P2 IMAD.IADD R7, R7, 0x1, -R12 ;  /* 0x000000010707a824 */ /* 0x000fe200078e0a0c */
[----:B------:R-:W-:Y:S02]  /*0270*/  @!P2 IADD3 R10, PT, PT, R10, 0x1, RZ ;  /* 0x000000010a0aa810 */ /* 0x000fe40007ffe0ff */
[----:B------:R-:W-:Y:S02]  /*0280*/  ISETP.NE.AND P2, PT, R5, RZ, PT ;  /* 0x000000ff0500720c */ /* 0x000fe40003f45270 */
[----:B------:R-:W-:-:S13]  /*0290*/  ISETP.GE.U32.AND P0, PT, R7, R12, PT ;  /* 0x0000000c0700720c */ /* 0x000fda0003f06070 */
[----:B------:R-:W-:Y:S01]  /*02a0*/  @P0 VIADD R10, R10, 0x1 ;  /* 0x000000010a0a0836 */ /* 0x000fe20000000000 */
[----:B------:R-:W-:-:S04]  /*02b0*/  ISETP.NE.AND P0, PT, R3, RZ, PT ;  /* 0x000000ff0300720c */ /* 0x000fc80003f05270 */
[----:B------:R-:W-:Y:S02]  /*02c0*/  @!P1 IADD3 R10, PT, PT, -R10, RZ, RZ ;  /* 0x000000ff0a0a9210 */ /* 0x000fe40007ffe1ff */
[----:B------:R-:W-:-:S04]  /*02d0*/  @!P2 LOP3.LUT R10, RZ, R5, RZ, 0x33, !PT ;  /* 0x00000005ff0aa212 */ /* 0x000fc800078e33ff */
[-C--:B------:R-:W-:Y:S02]  /*02e0*/  IABS R14, R10.reuse ;  /* 0x0000000a000e7213 */ /* 0x080fe40000000000 */
[----:B------:R-:W-:Y:S02]  /*02f0*/  IABS R15, R10 ;  /* 0x0000000a000f7213 */ /* 0x000fe40000000000 */
[----:B------:R-:W0:Y:S08]  /*0300*/  I2F.RP R7, R14 ;  /* 0x0000000e00077306 */ /* 0x000e300000209400 */
[----:B0-----:R-:W0:Y:S02]  /*0310*/  MUFU.RCP R7, R7 ;  /* 0x0000000700077308 */ /* 0x001e240000001000 */
[----:B0-----:R-:W-:Y:S01]  /*0320*/  VIADD R11, R7, 0xffffffe ;  /* 0x0ffffffe070b7836 */ /* 0x001fe20000000000 */
[----:B------:R-:W-:-:S02]  /*0330*/  IABS R7, R3 ;  /* 0x0000000300077213 */ /* 0x000fc40000000000 */
[----:B------:R-:W-:-:S03]  /*0340*/  LOP3.LUT R3, R3, R10, RZ, 0x3c, !PT ;  /* 0x0000000a03037212 */ /* 0x000fc600078e3cff */
[----:B------:R0:W1:Y:S02]  /*0350*/  F2I.FTZ.U32.TRUNC.NTZ R9, R11 ;  /* 0x0000000b00097305 */ /* 0x000064000021f000 */
[----:B0-----:R-:W-:Y:S02]  /*0360*/  IADD3 R11, PT, PT, RZ, -R15, RZ ;  /* 0x8000000fff0b7210 */ /* 0x001fe40007ffe0ff */
[----:B-1----:R-:W-:-:S05]  /*0370*/  IADD3 R13, PT, PT, RZ, -R9, RZ ;  /* 0x80000009ff0d7210 */ /* 0x002fca0007ffe0ff */
[----:B------:R-:W-:-:S04]  /*0380*/  IMAD R13, R13, R14, RZ ;  /* 0x0000000e0d0d7224 */ /* 0x000fc800078e02ff */
[----:B------:R-:W-:Y:S02]  /*0390*/  IMAD.HI.U32 R12, R9, R13, R8 ;  /* 0x0000000d090c7227 */ /* 0x000fe400078e0008 */
[----:B------:R-:W0:Y:S04]  /*03a0*/  LDC.64 R8, c[0x0][0x380] ;  /* 0x0000e000ff087b82 */ /* 0x000e280000000a00 */
[----:B------:R-:W-:-:S04]  /*03b0*/  IMAD.HI.U32 R12, R12, R7, RZ ;  /* 0x000000070c0c7227 */ /* 0x000fc800078e00ff */
[----:B------:R-:W-:-:S05]  /*03c0*/  IMAD R7, R12, R11, R7 ;  /* 0x0000000b0c077224 */ /* 0x000fca00078e0207 */
[----:B------:R-:W-:Y:S01]  /*03d0*/  ISETP.GT.U32.AND P2, PT, R14, R7, PT ;  /* 0x000000070e00720c */ /* 0x000fe20003f44070 */
[----:B0-----:R-:W-:-:S12]  /*03e0*/  IMAD.WIDE.U32 R8, R4, 0x2, R8 ;  /* 0x0000000204087825 */ /* 0x001fd800078e0008 */
[----:B------:R-:W-:-:S05]  /*03f0*/  @!P2 IMAD.IADD R7, R7, 0x1, -R14 ;  /* 0x000000010707a824 */ /* 0x000fca00078e0a0e */
[----:B------:R-:W-:Y:S01]  /*0400*/  ISETP.GE.U32.AND P1, PT, R7, R14, PT ;  /* 0x0000000e0700720c */ /* 0x000fe20003f26070 */
[----:B---3--:R0:W-:Y:S01]  /*0410*/  STG.E.U16 desc[UR6][R8.64], R6 ;  /* 0x0000000608007986 */ /* 0x0081e2000c101506 */
[----:B------:R-:W-:Y:S11]  /*0420*/  @P0 EXIT ;  /* 0x000000000000094d */ /* 0x000ff60003800000 */
[----:B------:R-:W1:Y:S01]  /*0430*/  LDCU.64 UR8, c[0x0][0x3a0] ;  /* 0x00007400ff0877ac */ /* 0x000e620008000a00 */
[----:B------:R-:W-:Y:S02]  /*0440*/  ISETP.GE.AND P0, PT, R3, RZ, PT ;  /* 0x000000ff0300720c */ /* 0x000fe40003f06270 */
[----:B------:R-:W-:Y:S02]  /*0450*/  @!P2 IADD3 R12, PT, PT, R12, 0x1, RZ ;  /* 0x000000010c0ca810 */ /* 0x000fe40007ffe0ff */
[----:B------:R-:W-:-:S03]  /*0460*/  ISETP.NE.AND P2, PT, R10, RZ, PT ;  /* 0x000000ff0a00720c */ /* 0x000fc60003f45270 */
[----:B------:R-:W-:-:S06]  /*0470*/  @P1 VIADD R12, R12, 0x1 ;  /* 0x000000010c0c1836 */ /* 0x000fcc0000000000 */
[----:B------:R-:W-:Y:S01]  /*0480*/  @!P0 IADD3 R12, PT, PT, -R12, RZ, RZ ;  /* 0x000000ff0c0c8210 */ /* 0x000fe20007ffe1ff */
[----:B-1----:R-:W-:-:S03]  /*0490*/  UISETP.NE.U32.AND UP0, UPT, UR8, URZ, UPT ;  /* 0x000000ff0800728c */ /* 0x002fc6000bf05070 */
[----:B------:R-:W-:Y:S01]  /*04a0*/  @!P2 LOP3.LUT R12, RZ, R10, RZ, 0x33, !PT ;  /* 0x0000000aff0ca212 */ /* 0x000fe200078e33ff */
[----:B------:R-:W-:-:S04]  /*04b0*/  UISETP.NE.AND.EX UP0, UPT, UR9, URZ, UPT, UP0 ;  /* 0x000000ff0900728c */ /* 0x000fc8000bf05300 */
[----:B------:R-:W-:-:S04]  /*04c0*/  IMAD R5, R2, R5, R12 ;  /* 0x0000000502057224 */ /* 0x000fc800078e020c */
[----:B------:R-:W-:Y:S01]  /*04d0*/  IMAD R7, R5, UR5, R0 ;  /* 0x0000000505077c24 */ /* 0x000fe2000f8e0200 */
[----:B------:R-:W-:Y:S06]  /*04e0*/  BRA.U !UP0, `(.L_x_2) ;  /* 0x0000000108187547 */ /* 0x000fec000b800000 */
[----:B------:R-:W1:Y:S08]  /*04f0*/  LDC.64 R4, c[0x0][0x390] ;  /* 0x0000e400ff047b82 */ /* 0x000e700000000a00 */
[----:B------:R-:W2:Y:S01]  /*0500*/  LDC.64 R2, c[0x0][0x3a0] ;  /* 0x0000e800ff027b82 */ /* 0x000ea20000000a00 */
[----:B-1----:R-:W-:-:S06]  /*0510*/  IMAD.WIDE R4, R7, 0x2, R4 ;  /* 0x0000000207047825 */ /* 0x002fcc00078e0204 */
[----:B------:R-:W3:Y:S01]  /*0520*/  LDG.E.U16 R5, desc[UR6][R4.64] ;  /* 0x0000000604057981 */ /* 0x000ee2000c1e1500 */
[----:B--2---:R-:W-:-:S05]  /*0530*/  IMAD.WIDE R2, R7, 0x2, R2 ;  /* 0x0000000207027825 */ /* 0x004fca00078e0202 */
[----:B---3--:R1:W-:Y:S02]  /*0540*/  STG.E.U16 desc[UR6][R2.64], R5 ;  /* 0x0000000502007986 */ /* 0x0083e4000c101506 */
.L_x_2:
[----:B------:R-:W2:Y:S02]  /*0550*/  LDCU.64 UR4, c[0x0][0x3a8] ;  /* 0x00007500ff0477ac */ /* 0x000ea40008000a00 */
[----:B--2---:R-:W-:-:S04]  /*0560*/  ISETP.NE.U32.AND P0, PT, RZ, UR4, PT ;  /* 0x00000004ff007c0c */ /* 0x004fc8000bf05070 */
[----:B------:R-:W-:-:S13]  /*0570*/  ISETP.NE.AND.EX P0, PT, RZ, UR5, PT, P0 ;  /* 0x00000005ff007c0c */ /* 0x000fda000bf05300 */
[----:B------:R-:W-:Y:S05]  /*0580*/  @!P0 EXIT ;  /* 0x000000000000894d */ /* 0x000fea0003800000 */
[----:B-1----:R-:W1:Y:S08]  /*0590*/  LDC.64 R4, c[0x0][0x398] ;  /* 0x0000e600ff047b82 */ /* 0x002e700000000a00 */
[----:B------:R-:W2:Y:S01]  /*05a0*/  LDC.64 R2, c[0x0][0x3a8] ;  /* 0x0000ea00ff027b82 */ /* 0x000ea20000000a00 */
[----:B-1----:R-:W-:-:S06]  /*05b0*/  IMAD.WIDE R4, R7, 0x2, R4 ;  /* 0x0000000207047825 */ /* 0x002fcc00078e0204 */
[----:B------:R-:W3:Y:S01]  /*05c0*/  LDG.E.U16 R5, desc[UR6][R4.64] ;  /* 0x0000000604057981 */ /* 0x000ee2000c1e1500 */
[----:B--2---:R-:W-:-:S05]  /*05d0*/  IMAD.WIDE R2, R7, 0x2, R2 ;  /* 0x0000000207027825 */ /* 0x004fca00078e0202 */
[----:B---3--:R-:W-:Y:S01]  /*05e0*/  STG.E.U16 desc[UR6][R2.64], R5 ;  /* 0x0000000502007986 */ /* 0x008fe2000c101506 */
[----:B------:R-:W-:Y:S05]  /*05f0*/  EXIT ;  /* 0x000000000000794d */ /* 0x000fea0003800000 */
.L_x_3:
        /* <DEDUP_REMOVED lines=16> */
.L_x_5:


//--------------------- .nv.shared.reserved.0     --------------------------
	.section	.nv.shared.reserved.0,"aw",@nobits
	.weak		__nv_reservedSMEM_offset_0_alias
	.size		__nv_reservedSMEM_offset_0_alias, 0, 64
	.other		__nv_reservedSMEM_offset_0_alias,@"STO_CUDA_RESERVED_SHARED STV_DEFAULT"
__nv_reservedSMEM_offset_0_alias:
	.zero		0
	.zero		64


//--------------------- .nv.constant0._Z27gqa_attention_decode_kernelP6__halfPKS_S2_S2_S0_S0_iiiiif --------------------------
	.section	.nv.constant0._Z27gqa_attention_decode_kernelP6__halfPKS_S2_S2_S0_S0_iiiiif,"a",@progbits
	.sectionflags	@""
	.align	4
.nv.constant0._Z27gqa_attention_decode_kernelP6__halfPKS_S2_S2_S0_S0_iiiiif:
	.zero		968


//--------------------- .nv.constant0._Z28gqa_attention_prefill_kernelP6__halfPKS_S2_S2_S0_S0_iiiiif --------------------------
	.section	.nv.constant0._Z28gqa_attention_prefill_kernelP6__halfPKS_S2_S2_S0_S0_iiiiif,"a",@progbits
	.sectionflags	@""
	.align	4
.nv.constant0._Z28gqa_attention_prefill_kernelP6__halfPKS_S2_S2_S0_S0_iiiiif:
	.zero		968


//--------------------- SYMBOLS --------------------------

	.type		.nv.reservedSmem.offset0,@object
	.size		.nv.reservedSmem.offset0,0x4
